	.headerflags	@"EF_CUDA_TEXMODE_UNIFIED EF_CUDA_64BIT_ADDRESS EF_CUDA_ACCELERATORS EF_CUDA_SM90 EF_CUDA_VIRTUAL_SM(EF_CUDA_SM90)"
	.elftype	@"ET_EXEC"


//--------------------- .nv.info                  --------------------------
	.section	.nv.info,"",@"SHT_CUDA_INFO"
	.align	4


	//----- nvinfo : EIATTR_REGCOUNT
	.align		4
        /*0000*/ 	.byte	0x04, 0x2f
        /*0002*/ 	.short	(.L_1 - .L_0)
	.align		4
.L_0:
        /*0004*/ 	.word	index@(triton_poi_fused_convolution_leaky_relu_16)
        /*0008*/ 	.word	0x0000000e


	//----- nvinfo : EIATTR_MIN_STACK_SIZE
	.align		4
.L_1:
        /*000c*/ 	.byte	0x04, 0x12
        /*000e*/ 	.short	(.L_3 - .L_2)
	.align		4
.L_2:
        /*0010*/ 	.word	index@(triton_poi_fused_convolution_leaky_relu_16)
        /*0014*/ 	.word	0x00000000


	//----- nvinfo : EIATTR_FRAME_SIZE
	.align		4
.L_3:
        /*0018*/ 	.byte	0x04, 0x11
        /*001a*/ 	.short	(.L_5 - .L_4)
	.align		4
.L_4:
        /*001c*/ 	.word	index@(triton_poi_fused_convolution_leaky_relu_16)
        /*0020*/ 	.word	0x00000000


	//----- nvinfo : EIATTR_MIN_STACK_SIZE
	.align		4
.L_5:
        /*0024*/ 	.byte	0x04, 0x12
        /*0026*/ 	.short	(.L_7 - .L_6)
	.align		4
.L_6:
        /*0028*/ 	.word	index@(triton_poi_fused_convolution_leaky_relu_16)
        /*002c*/ 	.word	0x00000000
.L_7:


//--------------------- .nv.info.triton_poi_fused_convolution_leaky_relu_16 --------------------------
	.section	.nv.info.triton_poi_fused_convolution_leaky_relu_16,"",@"SHT_CUDA_INFO"
	.sectionflags	@""
	.align	4


	//----- nvinfo : EIATTR_CUDA_API_VERSION
	.align		4
        /*0000*/ 	.byte	0x04, 0x37
        /*0002*/ 	.short	(.L_9 - .L_8)
.L_8:
        /*0004*/ 	.word	0x0000007c


	//----- nvinfo : EIATTR_KPARAM_INFO
	.align		4
.L_9:
        /*0008*/ 	.byte	0x04, 0x17
        /*000a*/ 	.short	(.L_11 - .L_10)
.L_10:
        /*000c*/ 	.word	0x00000000
        /*0010*/ 	.short	0x0003
        /*0012*/ 	.short	0x0018
        /*0014*/ 	.byte	0x00, 0xf0, 0x11, 0x00


	//----- nvinfo : EIATTR_KPARAM_INFO
	.align		4
.L_11:
        /*0018*/ 	.byte	0x04, 0x17
        /*001a*/ 	.short	(.L_13 - .L_12)
.L_12:
        /*001c*/ 	.word	0x00000000
        /*0020*/ 	.short	0x0002
        /*0022*/ 	.short	0x0010
        /*0024*/ 	.byte	0x00, 0xf4, 0x21, 0x00


	//----- nvinfo : EIATTR_KPARAM_INFO
	.align		4
.L_13:
        /*0028*/ 	.byte	0x04, 0x17
        /*002a*/ 	.short	(.L_15 - .L_14)
.L_14:
        /*002c*/ 	.word	0x00000000
        /*0030*/ 	.short	0x0001
        /*0032*/ 	.short	0x0008
        /*0034*/ 	.byte	0x00, 0xf4, 0x21, 0x00


	//----- nvinfo : EIATTR_KPARAM_INFO
	.align		4
.L_15:
        /*0038*/ 	.byte	0x04, 0x17
        /*003a*/ 	.short	(.L_17 - .L_16)
.L_16:
        /*003c*/ 	.word	0x00000000
        /*0040*/ 	.short	0x0000
        /*0042*/ 	.short	0x0000
        /*0044*/ 	.byte	0x00, 0xf4, 0x21, 0x00


	//----- nvinfo : EIATTR_SPARSE_MMA_MASK
	.align		4
.L_17:
        /*0048*/ 	.byte	0x03, 0x50
        /*004a*/ 	.short	0x0000


	//----- nvinfo : EIATTR_MAXREG_COUNT
	.align		4
        /*004c*/ 	.byte	0x03, 0x1b
        /*004e*/ 	.short	0x00ff


	//----- nvinfo : EIATTR_EXIT_INSTR_OFFSETS
	.align		4
        /*0050*/ 	.byte	0x04, 0x1c
        /*0052*/ 	.short	(.L_19 - .L_18)


	//   ....[0]....
.L_18:
        /*0054*/ 	.word	0x000001e0


	//   ....[1]....
        /*0058*/ 	.word	0x00000200


	//----- nvinfo : EIATTR_REQNTID
	.align		4
.L_19:
        /*005c*/ 	.byte	0x04, 0x10
        /*005e*/ 	.short	(.L_21 - .L_20)
.L_20:
        /*0060*/ 	.word	0x00000080
        /*0064*/ 	.word	0x00000001
        /*0068*/ 	.word	0x00000001


	//----- nvinfo : EIATTR_CBANK_PARAM_SIZE
	.align		4
.L_21:
        /*006c*/ 	.byte	0x03, 0x19
        /*006e*/ 	.short	0x001c


	//----- nvinfo : EIATTR_PARAM_CBANK
	.align		4
        /*0070*/ 	.byte	0x04, 0x0a
        /*0072*/ 	.short	(.L_23 - .L_22)
	.align		4
.L_22:
        /*0074*/ 	.word	index@(.nv.constant0.triton_poi_fused_convolution_leaky_relu_16)
        /*0078*/ 	.short	0x0210
        /*007a*/ 	.short	0x001c


	//----- nvinfo : EIATTR_SW_WAR
	.align		4
.L_23:
        /*007c*/ 	.byte	0x04, 0x36
        /*007e*/ 	.short	(.L_25 - .L_24)
.L_24:
        /*0080*/ 	.word	0x00000008
.L_25:


//--------------------- .nv.callgraph             --------------------------
	.section	.nv.callgraph,"",@"SHT_CUDA_CALLGRAPH"
	.align	4
	.sectionentsize	8
	.align		4
        /*0000*/ 	.word	0x00000000
	.align		4
        /*0004*/ 	.word	0xffffffff
	.align		4
        /*0008*/ 	.word	0x00000000
	.align		4
        /*000c*/ 	.word	0xfffffffe
	.align		4
        /*0010*/ 	.word	0x00000000
	.align		4
        /*0014*/ 	.word	0xfffffffd
	.align		4
        /*0018*/ 	.word	0x00000000
	.align		4
        /*001c*/ 	.word	0xfffffffc


//--------------------- .text.triton_poi_fused_convolution_leaky_relu_16 --------------------------
	.section	.text.triton_poi_fused_convolution_leaky_relu_16,"ax",@progbits
	.align	128
        .global         triton_poi_fused_convolution_leaky_relu_16
        .type           triton_poi_fused_convolution_leaky_relu_16,@function
        .size           triton_poi_fused_convolution_leaky_relu_16,(.L_x_1 - triton_poi_fused_convolution_leaky_relu_16)
        .other          triton_poi_fused_convolution_leaky_relu_16,@"STO_CUDA_ENTRY STV_DEFAULT"
triton_poi_fused_convolution_leaky_relu_16:
.text.triton_poi_fused_convolution_leaky_relu_16:
[----:B------:R-:W0:Y:S02]  /*0000*/  LDC R1, c[0x0][0x28] ;  /* 0x00000a00ff017b82 */ /* 0x000e240000000800 */
[----:B------:R-:W1:Y:S01]  /*0010*/  S2R R0, SR_TID.X ;  /* 0x0000000000007919 */ /* 0x000e620000002100 */
[----:B------:R-:W2:Y:S01]  /*0020*/  LDC.64 R4, c[0x0][0x218] ;  /* 0x00008600ff047b82 */ /* 0x000ea20000000a00 */
[----:B------:R-:W-:Y:S01]  /*0030*/  ULDC.64 UR4, c[0x0][0x208] ;  /* 0x0000820000047ab9 */ /* 0x000fe20000000a00 */
[----:B------:R-:W-:Y:S01]  /*0040*/  ULDC.64 UR6, c[0x0][0x220] ;  /* 0x0000880000067ab9 */ /* 0x000fe20000000a00 */
[----:B------:R-:W3:Y:S05]  /*0050*/  S2R R7, SR_CTAID.X ;  /* 0x0000000000077919 */ /* 0x000eea0000002500 */
[----:B------:R-:W4:Y:S01]  /*0060*/  LDC.64 R2, c[0x0][0x210] ;  /* 0x00008400ff027b82 */ /* 0x000f220000000a00 */
[----:B-1----:R-:W-:-:S05]  /*0070*/  LOP3.LUT R0, R0, 0x7f, RZ, 0xc0, !PT ;  /* 0x0000007f00007812 */ /* 0x002fca00078ec0ff */
[----:B---3--:R-:W-:-:S04]  /*0080*/  IMAD R7, R7, 0x80, R0 ;  /* 0x0000008007077824 */ /* 0x008fc800078e0200 */
[C---:B------:R-:W-:Y:S01]  /*0090*/  IMAD.HI R0, R7.reuse, 0x51eb851f, RZ ;  /* 0x51eb851f07007827 */ /* 0x040fe200078e02ff */
[----:B------:R-:W-:-:S03]  /*00a0*/  ISETP.GE.AND P1, PT, R7, 0xc80, PT ;  /* 0x00000c800700780c */ /* 0x000fc60003f26270 */
[----:B----4-:R-:W-:Y:S01]  /*00b0*/  IMAD.WIDE R2, R7, 0x4, R2 ;  /* 0x0000000407027825 */ /* 0x010fe200078e0202 */
[----:B------:R-:W-:-:S04]  /*00c0*/  SHF.R.U32.HI R9, RZ, 0x1f, R0 ;  /* 0x0000001fff097819 */ /* 0x000fc80000011600 */
[----:B------:R-:W-:-:S04]  /*00d0*/  LEA.HI.SX32 R9, R0, R9, 0x1d ;  /* 0x0000000900097211 */ /* 0x000fc800078feaff */
[----:B------:R-:W-:-:S04]  /*00e0*/  SHF.R.S32.HI R0, RZ, 0x1f, R9 ;  /* 0x0000001fff007819 */ /* 0x000fc80000011409 */
[----:B------:R-:W-:-:S04]  /*00f0*/  LEA.HI R0, R0, R9, RZ, 0x5 ;  /* 0x0000000900007211 */ /* 0x000fc800078f28ff */
[----:B------:R-:W-:-:S05]  /*0100*/  LOP3.LUT R0, R0, 0xffffffe0, RZ, 0xc0, !PT ;  /* 0xffffffe000007812 */ /* 0x000fca00078ec0ff */
[----:B------:R-:W-:Y:S02]  /*0110*/  IMAD.IADD R9, R9, 0x1, -R0 ;  /* 0x0000000109097824 */ /* 0x000fe400078e0a00 */
[----:B------:R-:W-:Y:S02]  /*0120*/  IMAD.MOV.U32 R0, RZ, RZ, RZ ;  /* 0x000000ffff007224 */ /* 0x000fe400078e00ff */
[----:B--2---:R-:W-:-:S04]  /*0130*/  IMAD.WIDE R4, R9, 0x4, R4 ;  /* 0x0000000409047825 */ /* 0x004fc800078e0204 */
[----:B------:R-:W-:Y:S01]  /*0140*/  IMAD.MOV.U32 R9, RZ, RZ, RZ ;  /* 0x000000ffff097224 */ /* 0x000fe200078e00ff */
[----:B------:R-:W2:Y:S05]  /*0150*/  @!P1 LDG.E R0, desc[UR4][R2.64] ;  /* 0x0000000402009981 */ /* 0x000eaa000c1e1900 */
[----:B------:R-:W2:Y:S01]  /*0160*/  @!P1 LDG.E.EL R9, desc[UR4][R4.64] ;  /* 0x0000000404099981 */ /* 0x000ea2000c2e1900 */
[----:B------:R-:W-:-:S04]  /*0170*/  IADD3 R6, P2, R7, UR6, RZ ;  /* 0x0000000607067c10 */ /* 0x000fc8000ff5e0ff */
[----:B------:R-:W-:Y:S02]  /*0180*/  LEA.HI.X.SX32 R7, R7, UR7, 0x1, P2 ;  /* 0x0000000707077c11 */ /* 0x000fe400090f0eff */
[----:B--2---:R-:W-:Y:S01]  /*0190*/  FSETP.GT.AND P0, PT, R0, -R9, PT ;  /* 0x800000090000720b */ /* 0x004fe20003f04000 */
[----:B------:R-:W-:-:S03]  /*01a0*/  FADD R9, R9, R0 ;  /* 0x0000000009097221 */ /* 0x000fc60000000000 */
[----:B------:R-:W-:-:S05]  /*01b0*/  SEL R11, RZ, 0x1, !P0 ;  /* 0x00000001ff0b7807 */ /* 0x000fca0004000000 */
[----:B------:R1:W-:Y:S04]  /*01c0*/  @!P1 STG.E.U8 desc[UR4][R6.64], R11 ;  /* 0x0000000b06009986 */ /* 0x0003e8000c101104 */
[----:B------:R-:W-:Y:S01]  /*01d0*/  @!P0 FMUL R9, R9, 0.10000000149011611938 ;  /* 0x3dcccccd09098820 */ /* 0x000fe20000400000 */
[----:B------:R-:W-:Y:S06]  /*01e0*/  @P1 EXIT ;  /* 0x000000000000194d */ /* 0x000fec0003800000 */
[----:B------:R-:W-:Y:S01]  /*01f0*/  STG.E desc[UR4][R2.64], R9 ;  /* 0x0000000902007986 */ /* 0x000fe2000c101904 */
[----:B------:R-:W-:Y:S05]  /*0200*/  EXIT ;  /* 0x000000000000794d */ /* 0x000fea0003800000 */
.L_x_0:
[----:B------:R-:W-:-:S00]  /*0210*/  BRA `(.L_x_0) ;  /* 0xfffffffc00fc7947 */ /* 0x000fc0000383ffff */
[----:B------:R-:W-:-:S00]  /*0220*/  NOP ;  /* 0x0000000000007918 */ /* 0x000fc00000000000 */
        /* <DEDUP_REMOVED lines=13> */
.L_x_1:


//--------------------- .nv.constant0.triton_poi_fused_convolution_leaky_relu_16 --------------------------
	.section	.nv.constant0.triton_poi_fused_convolution_leaky_relu_16,"a",@progbits
	.sectionflags	@""
	.align	4
.nv.constant0.triton_poi_fused_convolution_leaky_relu_16:
	.zero		556
